//
// Generated by NVIDIA NVVM Compiler
//
// Compiler Build ID: CL-36424714
// Cuda compilation tools, release 13.0, V13.0.88
// Based on NVVM 20.0.0
//

.version 9.0
.target sm_100
.address_size 64

	// .globl	_Z18calcEnergyParallelPiiS_i

.visible .entry _Z18calcEnergyParallelPiiS_i(
	.param .u64 .ptr .align 1 _Z18calcEnergyParallelPiiS_i_param_0,
	.param .u32 _Z18calcEnergyParallelPiiS_i_param_1,
	.param .u64 .ptr .align 1 _Z18calcEnergyParallelPiiS_i_param_2,
	.param .u32 _Z18calcEnergyParallelPiiS_i_param_3
)
{
	.reg .pred 	%p<4>;
	.reg .b32 	%r<18>;
	.reg .b64 	%rd<11>;

	ld.param.u64 	%rd1, [_Z18calcEnergyParallelPiiS_i_param_0];
	ld.param.u32 	%r3, [_Z18calcEnergyParallelPiiS_i_param_1];
	ld.param.u64 	%rd2, [_Z18calcEnergyParallelPiiS_i_param_2];
	mov.u32 	%r4, %ctaid.x;
	mov.u32 	%r5, %ctaid.y;
	mov.u32 	%r6, %ntid.x;
	mov.u32 	%r7, %tid.x;
	mad.lo.s32 	%r8, %r5, %r6, %r7;
	setp.ge.s32 	%p1, %r8, %r3;
	setp.le.u32 	%p2, %r8, %r4;
	or.pred  	%p3, %p1, %p2;
	@%p3 bra 	$L__BB0_2;
	cvta.to.global.u64 	%rd3, %rd1;
	cvta.to.global.u64 	%rd4, %rd2;
	mov.u32 	%r9, %nctaid.x;
	mad.lo.s32 	%r10, %r9, %r4, %r8;
	add.s32 	%r11, %r4, 2;
	mad.lo.s32 	%r12, %r11, %r4, %r11;
	shr.u32 	%r13, %r12, 1;
	sub.s32 	%r14, %r10, %r13;
	mul.wide.u32 	%rd5, %r4, 4;
	add.s64 	%rd6, %rd3, %rd5;
	ld.global.u32 	%r15, [%rd6];
	mul.wide.u32 	%rd7, %r8, 4;
	add.s64 	%rd8, %rd3, %rd7;
	ld.global.u32 	%r16, [%rd8];
	mul.lo.s32 	%r17, %r16, %r15;
	mul.wide.s32 	%rd9, %r14, 4;
	add.s64 	%rd10, %rd4, %rd9;
	st.global.u32 	[%rd10], %r17;
$L__BB0_2:
	ret;

}


// ===== COMPILED SASS (sm_100) =====

	.target	sm_100

	.elftype	@"ET_EXEC"


//--------------------- .note.nv.tkinfo           --------------------------
	.section	.note.nv.tkinfo,"",@"SHT_NOTE"
	.sectionflags	@"SHF_NOTE_NV_TKINFO"
	.tkinfo
        /*0018*/ 	.word	0x00000002
        /*0030*/ 	.string	""
        /*0030*/ 	.string	"ptxas"
        /*0030*/ 	.string	"Cuda compilation tools, release 13.0, V13.0.88"
        /*0030*/ 	.string	"Build cuda_13.0.r13.0/compiler.36424714_0"
        /*0030*/ 	.string	"-arch sm_100 -m 64 "



//--------------------- .note.nv.cuinfo           --------------------------
	.section	.note.nv.cuinfo,"",@"SHT_NOTE"
	.sectionflags	@"SHF_NOTE_NV_CUINFO"
        /*0018*/ 	.short	0x0002
        /*001a*/ 	.short	0x0064
        /*001c*/ 	.short	0x0082
	.zero		2


//--------------------- .nv.info                  --------------------------
	.section	.nv.info,"",@"SHT_CUDA_INFO"
	.align	4


	//----- nvinfo : EIATTR_REGCOUNT
	.align		4
        /*0000*/ 	.byte	0x04, 0x2f
        /*0002*/ 	.short	(.L_1 - .L_0)
	.align		4
.L_0:
        /*0004*/ 	.word	index@(_Z18calcEnergyParallelPiiS_i)
        /*0008*/ 	.word	0x0000000e


	//----- nvinfo : EIATTR_FRAME_SIZE
	.align		4
.L_1:
        /*000c*/ 	.byte	0x04, 0x11
        /*000e*/ 	.short	(.L_3 - .L_2)
	.align		4
.L_2:
        /*0010*/ 	.word	index@(_Z18calcEnergyParallelPiiS_i)
        /*0014*/ 	.word	0x00000000


	//----- nvinfo : EIATTR_MIN_STACK_SIZE
	.align		4
.L_3:
        /*0018*/ 	.byte	0x04, 0x12
        /*001a*/ 	.short	(.L_5 - .L_4)
	.align		4
.L_4:
        /*001c*/ 	.word	index@(_Z18calcEnergyParallelPiiS_i)
        /*0020*/ 	.word	0x00000000
.L_5:


//--------------------- .nv.compat                --------------------------
	.section	.nv.compat,"",@"SHT_CUDA_COMPAT_INFO"
	.align	4
        /*0000*/ 	.byte	0x02, 0x09, 0x00, 0x00, 0x02, 0x02, 0x01, 0x00, 0x02, 0x05, 0x05, 0x00, 0x03, 0x07, 0x01, 0x01
        /*0010*/ 	.byte	0x02, 0x03, 0x00, 0x00, 0x02, 0x06, 0x01, 0x00, 0x04, 0x0b, 0x08, 0x00, 0x09, 0x00, 0x00, 0x00
        /*0020*/ 	.byte	0x00, 0x00, 0x00, 0x00


//--------------------- .nv.info._Z18calcEnergyParallelPiiS_i --------------------------
	.section	.nv.info._Z18calcEnergyParallelPiiS_i,"",@"SHT_CUDA_INFO"
	.sectionflags	@""
	.align	4


	//----- nvinfo : EIATTR_CUDA_API_VERSION
	.align		4
        /*0000*/ 	.byte	0x04, 0x37
        /*0002*/ 	.short	(.L_7 - .L_6)
.L_6:
        /*0004*/ 	.word	0x00000082


	//----- nvinfo : EIATTR_KPARAM_INFO
	.align		4
.L_7:
        /*0008*/ 	.byte	0x04, 0x17
        /*000a*/ 	.short	(.L_9 - .L_8)
.L_8:
        /*000c*/ 	.word	0x00000000
        /*0010*/ 	.short	0x0003
        /*0012*/ 	.short	0x0018
        /*0014*/ 	.byte	0x00, 0xf0, 0x11, 0x00


	//----- nvinfo : EIATTR_KPARAM_INFO
	.align		4
.L_9:
        /*0018*/ 	.byte	0x04, 0x17
        /*001a*/ 	.short	(.L_11 - .L_10)
.L_10:
        /*001c*/ 	.word	0x00000000
        /*0020*/ 	.short	0x0002
        /*0022*/ 	.short	0x0010
        /*0024*/ 	.byte	0x00, 0xf5, 0x21, 0x00


	//----- nvinfo : EIATTR_KPARAM_INFO
	.align		4
.L_11:
        /*0028*/ 	.byte	0x04, 0x17
        /*002a*/ 	.short	(.L_13 - .L_12)
.L_12:
        /*002c*/ 	.word	0x00000000
        /*0030*/ 	.short	0x0001
        /*0032*/ 	.short	0x0008
        /*0034*/ 	.byte	0x00, 0xf0, 0x11, 0x00


	//----- nvinfo : EIATTR_KPARAM_INFO
	.align		4
.L_13:
        /*0038*/ 	.byte	0x04, 0x17
        /*003a*/ 	.short	(.L_15 - .L_14)
.L_14:
        /*003c*/ 	.word	0x00000000
        /*0040*/ 	.short	0x0000
        /*0042*/ 	.short	0x0000
        /*0044*/ 	.byte	0x00, 0xf5, 0x21, 0x00


	//----- nvinfo : EIATTR_SPARSE_MMA_MASK
	.align		4
.L_15:
        /*0048*/ 	.byte	0x03, 0x50
        /*004a*/ 	.short	0x0000


	//----- nvinfo : EIATTR_MAXREG_COUNT
	.align		4
        /*004c*/ 	.byte	0x03, 0x1b
        /*004e*/ 	.short	0x00ff


	//----- nvinfo : EIATTR_MERCURY_ISA_VERSION
	.align		4
        /*0050*/ 	.byte	0x03, 0x5f
        /*0052*/ 	.short	0x0101


	//----- nvinfo : EIATTR_VRC_CTA_INIT_COUNT
	.align		4
        /*0054*/ 	.byte	0x02, 0x4a
	.zero		1
	.zero		1


	//----- nvinfo : EIATTR_EXIT_INSTR_OFFSETS
	.align		4
        /*0058*/ 	.byte	0x04, 0x1c
        /*005a*/ 	.short	(.L_17 - .L_16)


	//   ....[0]....
.L_16:
        /*005c*/ 	.word	0x00000090


	//   ....[1]....
        /*0060*/ 	.word	0x000001a0


	//----- nvinfo : EIATTR_CBANK_PARAM_SIZE
	.align		4
.L_17:
        /*0064*/ 	.byte	0x03, 0x19
        /*0066*/ 	.short	0x001c


	//----- nvinfo : EIATTR_PARAM_CBANK
	.align		4
        /*0068*/ 	.byte	0x04, 0x0a
        /*006a*/ 	.short	(.L_19 - .L_18)
	.align		4
.L_18:
        /*006c*/ 	.word	index@(.nv.constant0._Z18calcEnergyParallelPiiS_i)
        /*0070*/ 	.short	0x0380
        /*0072*/ 	.short	0x001c


	//----- nvinfo : EIATTR_SW_WAR
	.align		4
.L_19:
        /*0074*/ 	.byte	0x04, 0x36
        /*0076*/ 	.short	(.L_21 - .L_20)
.L_20:
        /*0078*/ 	.word	0x00000008
.L_21:


//--------------------- .nv.callgraph             --------------------------
	.section	.nv.callgraph,"",@"SHT_CUDA_CALLGRAPH"
	.align	4
	.sectionentsize	8
	.align		4
        /*0000*/ 	.word	0x00000000
	.align		4
        /*0004*/ 	.word	0xffffffff
	.align		4
        /*0008*/ 	.word	0x00000000
	.align		4
        /*000c*/ 	.word	0xfffffffe
	.align		4
        /*0010*/ 	.word	0x00000000
	.align		4
        /*0014*/ 	.word	0xfffffffd
	.align		4
        /*0018*/ 	.word	0x00000000
	.align		4
        /*001c*/ 	.word	0xfffffffc


//--------------------- .text._Z18calcEnergyParallelPiiS_i --------------------------
	.section	.text._Z18calcEnergyParallelPiiS_i,"ax",@progbits
	.align	128
        .global         _Z18calcEnergyParallelPiiS_i
        .type           _Z18calcEnergyParallelPiiS_i,@function
        .size           _Z18calcEnergyParallelPiiS_i,(.L_x_1 - _Z18calcEnergyParallelPiiS_i)
        .other          _Z18calcEnergyParallelPiiS_i,@"STO_CUDA_ENTRY STV_DEFAULT"
_Z18calcEnergyParallelPiiS_i:
.text._Z18calcEnergyParallelPiiS_i:
[----:B------:R-:W-:Y:S01]  /*0000*/  LDC R1, c[0x0][0x37c] ;  /* 0x0000df00ff017b82 */ /* 0x000fe20000000800 */
[----:B------:R-:W0:Y:S07]  /*0010*/  S2R R0, SR_TID.X ;  /* 0x0000000000007919 */ /* 0x000e2e0000002100 */
[----:B------:R-:W0:Y:S01]  /*0020*/  S2UR UR4, SR_CTAID.Y ;  /* 0x00000000000479c3 */ /* 0x000e220000002600 */
[----:B------:R-:W1:Y:S01]  /*0030*/  LDCU UR5, c[0x0][0x388] ;  /* 0x00007100ff0577ac */ /* 0x000e620008000800 */
[----:B------:R-:W2:Y:S06]  /*0040*/  S2R R8, SR_CTAID.X ;  /* 0x0000000000087919 */ /* 0x000eac0000002500 */
[----:B------:R-:W0:Y:S02]  /*0050*/  LDC R9, c[0x0][0x360] ;  /* 0x0000d800ff097b82 */ /* 0x000e240000000800 */
[----:B0-----:R-:W-:-:S05]  /*0060*/  IMAD R9, R9, UR4, R0 ;  /* 0x0000000409097c24 */ /* 0x001fca000f8e0200 */
[----:B--2---:R-:W-:-:S04]  /*0070*/  ISETP.GT.U32.AND P0, PT, R9, R8, PT ;  /* 0x000000080900720c */ /* 0x004fc80003f04070 */
[----:B-1----:R-:W-:-:S13]  /*0080*/  ISETP.GE.OR P0, PT, R9, UR5, !P0 ;  /* 0x0000000509007c0c */ /* 0x002fda000c706670 */
[----:B------:R-:W-:Y:S05]  /*0090*/  @P0 EXIT ;  /* 0x000000000000094d */ /* 0x000fea0003800000 */
[----:B------:R-:W0:Y:S01]  /*00a0*/  LDC.64 R4, c[0x0][0x380] ;  /* 0x0000e000ff047b82 */ /* 0x000e220000000a00 */
[----:B------:R-:W1:Y:S01]  /*00b0*/  LDCU.64 UR4, c[0x0][0x358] ;  /* 0x00006b00ff0477ac */ /* 0x000e620008000a00 */
[----:B------:R-:W2:Y:S06]  /*00c0*/  LDCU UR6, c[0x0][0x370] ;  /* 0x00006e00ff0677ac */ /* 0x000eac0008000800 */
[----:B------:R-:W3:Y:S01]  /*00d0*/  LDC.64 R6, c[0x0][0x390] ;  /* 0x0000e400ff067b82 */ /* 0x000ee20000000a00 */
[----:B0-----:R-:W-:-:S04]  /*00e0*/  IMAD.WIDE.U32 R2, R8, 0x4, R4 ;  /* 0x0000000408027825 */ /* 0x001fc800078e0004 */
[----:B------:R-:W-:Y:S02]  /*00f0*/  IMAD.WIDE.U32 R4, R9, 0x4, R4 ;  /* 0x0000000409047825 */ /* 0x000fe400078e0004 */
[----:B-1----:R-:W4:Y:S04]  /*0100*/  LDG.E R2, desc[UR4][R2.64] ;  /* 0x0000000402027981 */ /* 0x002f28000c1e1900 */
[----:B------:R-:W4:Y:S01]  /*0110*/  LDG.E R5, desc[UR4][R4.64] ;  /* 0x0000000404057981 */ /* 0x000f22000c1e1900 */
[C---:B------:R-:W-:Y:S01]  /*0120*/  IADD3 R0, PT, PT, R8.reuse, 0x2, RZ ;  /* 0x0000000208007810 */ /* 0x040fe20007ffe0ff */
[----:B--2---:R-:W-:-:S04]  /*0130*/  IMAD R9, R8, UR6, R9 ;  /* 0x0000000608097c24 */ /* 0x004fc8000f8e0209 */
[----:B------:R-:W-:-:S05]  /*0140*/  IMAD R0, R0, R8, R0 ;  /* 0x0000000800007224 */ /* 0x000fca00078e0200 */
[----:B------:R-:W-:-:S04]  /*0150*/  SHF.R.U32.HI R0, RZ, 0x1, R0 ;  /* 0x00000001ff007819 */ /* 0x000fc80000011600 */
[----:B------:R-:W-:-:S05]  /*0160*/  IADD3 R9, PT, PT, R9, -R0, RZ ;  /* 0x8000000009097210 */ /* 0x000fca0007ffe0ff */
[----:B---3--:R-:W-:-:S04]  /*0170*/  IMAD.WIDE R6, R9, 0x4, R6 ;  /* 0x0000000409067825 */ /* 0x008fc800078e0206 */
[----:B----4-:R-:W-:-:S05]  /*0180*/  IMAD R11, R2, R5, RZ ;  /* 0x00000005020b7224 */ /* 0x010fca00078e02ff */
[----:B------:R-:W-:Y:S01]  /*0190*/  STG.E desc[UR4][R6.64], R11 ;  /* 0x0000000b06007986 */ /* 0x000fe2000c101904 */
[----:B------:R-:W-:Y:S05]  /*01a0*/  EXIT ;  /* 0x000000000000794d */ /* 0x000fea0003800000 */
.L_x_0:
[----:B------:R-:W-:-:S00]  /*01b0*/  BRA `(.L_x_0) ;  /* 0xfffffffc00fc7947 */ /* 0x000fc0000383ffff */
[----:B------:R-:W-:-:S00]  /*01c0*/  NOP ;  /* 0x0000000000007918 */ /* 0x000fc00000000000 */
        /* <DEDUP_REMOVED lines=11> */
.L_x_1:


//--------------------- .nv.shared.reserved.0     --------------------------
	.section	.nv.shared.reserved.0,"aw",@nobits
	.weak		__nv_reservedSMEM_offset_0_alias
	.size		__nv_reservedSMEM_offset_0_alias, 0, 64
	.other		__nv_reservedSMEM_offset_0_alias,@"STO_CUDA_RESERVED_SHARED STV_DEFAULT"
__nv_reservedSMEM_offset_0_alias:
	.zero		0
	.zero		64


//--------------------- .nv.constant0._Z18calcEnergyParallelPiiS_i --------------------------
	.section	.nv.constant0._Z18calcEnergyParallelPiiS_i,"a",@progbits
	.sectionflags	@""
	.align	4
.nv.constant0._Z18calcEnergyParallelPiiS_i:
	.zero		924


//--------------------- SYMBOLS --------------------------

	.type		.nv.reservedSmem.offset0,@object
	.size		.nv.reservedSmem.offset0,0x4
